//
// Generated by NVIDIA NVVM Compiler
//
// Compiler Build ID: CL-36424714
// Cuda compilation tools, release 13.0, V13.0.88
// Based on NVVM 20.0.0
//

.version 9.0
.target sm_100
.address_size 64


.entry _Z16fill_ones_kerneliPf(
	.param .u32 _Z16fill_ones_kerneliPf_param_0,
	.param .u64 .ptr .align 1 _Z16fill_ones_kerneliPf_param_1
)
{
	.reg .pred 	%p<2>;
	.reg .b32 	%r<7>;
	.reg .b64 	%rd<5>;

	ld.param.u32 	%r2, [_Z16fill_ones_kerneliPf_param_0];
	ld.param.u64 	%rd1, [_Z16fill_ones_kerneliPf_param_1];
	mov.u32 	%r3, %ctaid.x;
	mov.u32 	%r4, %ntid.x;
	mov.u32 	%r5, %tid.x;
	mad.lo.s32 	%r1, %r3, %r4, %r5;
	setp.ge.s32 	%p1, %r1, %r2;
	@%p1 bra 	$L__BB0_2;
	cvta.to.global.u64 	%rd2, %rd1;
	mul.wide.s32 	%rd3, %r1, 4;
	add.s64 	%rd4, %rd2, %rd3;
	mov.b32 	%r6, 1065353216;
	st.global.u32 	[%rd4], %r6;
$L__BB0_2:
	ret;

}
.entry _Z24build_row_indices_kerneliPKiPi(
	.param .u32 _Z24build_row_indices_kerneliPKiPi_param_0,
	.param .u64 .ptr .align 1 _Z24build_row_indices_kerneliPKiPi_param_1,
	.param .u64 .ptr .align 1 _Z24build_row_indices_kerneliPKiPi_param_2
)
{
	.reg .pred 	%p<11>;
	.reg .b32 	%r<36>;
	.reg .b64 	%rd<16>;

	ld.param.u32 	%r23, [_Z24build_row_indices_kerneliPKiPi_param_0];
	ld.param.u64 	%rd3, [_Z24build_row_indices_kerneliPKiPi_param_1];
	ld.param.u64 	%rd4, [_Z24build_row_indices_kerneliPKiPi_param_2];
	cvta.to.global.u64 	%rd1, %rd4;
	mov.u32 	%r24, %ctaid.x;
	mov.u32 	%r25, %ntid.x;
	mov.u32 	%r26, %tid.x;
	mad.lo.s32 	%r1, %r24, %r25, %r26;
	setp.ge.s32 	%p1, %r1, %r23;
	@%p1 bra 	$L__BB1_14;
	cvta.to.global.u64 	%rd5, %rd3;
	mul.wide.s32 	%rd6, %r1, 4;
	add.s64 	%rd7, %rd5, %rd6;
	ld.global.nc.u32 	%r31, [%rd7];
	ld.global.nc.u32 	%r3, [%rd7+4];
	setp.ge.s32 	%p2, %r31, %r3;
	@%p2 bra 	$L__BB1_14;
	sub.s32 	%r4, %r3, %r31;
	and.b32  	%r5, %r4, 15;
	sub.s32 	%r27, %r31, %r3;
	setp.gt.u32 	%p3, %r27, -16;
	@%p3 bra 	$L__BB1_5;
	and.b32  	%r28, %r4, -16;
	neg.s32 	%r29, %r28;
	add.s64 	%rd2, %rd1, 32;
$L__BB1_4:
	.pragma "nounroll";
	mul.wide.s32 	%rd8, %r31, 4;
	add.s64 	%rd9, %rd2, %rd8;
	st.global.u32 	[%rd9+-32], %r1;
	st.global.u32 	[%rd9+-28], %r1;
	st.global.u32 	[%rd9+-24], %r1;
	st.global.u32 	[%rd9+-20], %r1;
	st.global.u32 	[%rd9+-16], %r1;
	st.global.u32 	[%rd9+-12], %r1;
	st.global.u32 	[%rd9+-8], %r1;
	st.global.u32 	[%rd9+-4], %r1;
	st.global.u32 	[%rd9], %r1;
	st.global.u32 	[%rd9+4], %r1;
	st.global.u32 	[%rd9+8], %r1;
	st.global.u32 	[%rd9+12], %r1;
	st.global.u32 	[%rd9+16], %r1;
	st.global.u32 	[%rd9+20], %r1;
	st.global.u32 	[%rd9+24], %r1;
	st.global.u32 	[%rd9+28], %r1;
	add.s32 	%r31, %r31, 16;
	add.s32 	%r29, %r29, 16;
	setp.ne.s32 	%p4, %r29, 0;
	@%p4 bra 	$L__BB1_4;
$L__BB1_5:
	setp.eq.s32 	%p5, %r5, 0;
	@%p5 bra 	$L__BB1_14;
	and.b32  	%r12, %r4, 7;
	setp.lt.u32 	%p6, %r5, 8;
	@%p6 bra 	$L__BB1_8;
	mul.wide.s32 	%rd10, %r31, 4;
	add.s64 	%rd11, %rd1, %rd10;
	st.global.u32 	[%rd11], %r1;
	st.global.u32 	[%rd11+4], %r1;
	st.global.u32 	[%rd11+8], %r1;
	st.global.u32 	[%rd11+12], %r1;
	st.global.u32 	[%rd11+16], %r1;
	st.global.u32 	[%rd11+20], %r1;
	st.global.u32 	[%rd11+24], %r1;
	st.global.u32 	[%rd11+28], %r1;
	add.s32 	%r31, %r31, 8;
$L__BB1_8:
	setp.eq.s32 	%p7, %r12, 0;
	@%p7 bra 	$L__BB1_14;
	and.b32  	%r15, %r4, 3;
	setp.lt.u32 	%p8, %r12, 4;
	@%p8 bra 	$L__BB1_11;
	mul.wide.s32 	%rd12, %r31, 4;
	add.s64 	%rd13, %rd1, %rd12;
	st.global.u32 	[%rd13], %r1;
	st.global.u32 	[%rd13+4], %r1;
	st.global.u32 	[%rd13+8], %r1;
	st.global.u32 	[%rd13+12], %r1;
	add.s32 	%r31, %r31, 4;
$L__BB1_11:
	setp.eq.s32 	%p9, %r15, 0;
	@%p9 bra 	$L__BB1_14;
	neg.s32 	%r34, %r15;
$L__BB1_13:
	.pragma "nounroll";
	mul.wide.s32 	%rd14, %r31, 4;
	add.s64 	%rd15, %rd1, %rd14;
	st.global.u32 	[%rd15], %r1;
	add.s32 	%r31, %r31, 1;
	add.s32 	%r34, %r34, 1;
	setp.ne.s32 	%p10, %r34, 0;
	@%p10 bra 	$L__BB1_13;
$L__BB1_14:
	ret;

}
.entry _Z24normalize_inplace_kerneliPfPKiS1_PKfS3_(
	.param .u32 _Z24normalize_inplace_kerneliPfPKiS1_PKfS3__param_0,
	.param .u64 .ptr .align 1 _Z24normalize_inplace_kerneliPfPKiS1_PKfS3__param_1,
	.param .u64 .ptr .align 1 _Z24normalize_inplace_kerneliPfPKiS1_PKfS3__param_2,
	.param .u64 .ptr .align 1 _Z24normalize_inplace_kerneliPfPKiS1_PKfS3__param_3,
	.param .u64 .ptr .align 1 _Z24normalize_inplace_kerneliPfPKiS1_PKfS3__param_4,
	.param .u64 .ptr .align 1 _Z24normalize_inplace_kerneliPfPKiS1_PKfS3__param_5
)
{
	.reg .pred 	%p<3>;
	.reg .b32 	%r<8>;
	.reg .b32 	%f<10>;
	.reg .b64 	%rd<20>;

	ld.param.u32 	%r2, [_Z24normalize_inplace_kerneliPfPKiS1_PKfS3__param_0];
	ld.param.u64 	%rd1, [_Z24normalize_inplace_kerneliPfPKiS1_PKfS3__param_1];
	ld.param.u64 	%rd2, [_Z24normalize_inplace_kerneliPfPKiS1_PKfS3__param_2];
	ld.param.u64 	%rd3, [_Z24normalize_inplace_kerneliPfPKiS1_PKfS3__param_3];
	ld.param.u64 	%rd4, [_Z24normalize_inplace_kerneliPfPKiS1_PKfS3__param_4];
	ld.param.u64 	%rd5, [_Z24normalize_inplace_kerneliPfPKiS1_PKfS3__param_5];
	mov.u32 	%r3, %ctaid.x;
	mov.u32 	%r4, %ntid.x;
	mov.u32 	%r5, %tid.x;
	mad.lo.s32 	%r1, %r3, %r4, %r5;
	setp.ge.s32 	%p1, %r1, %r2;
	@%p1 bra 	$L__BB2_4;
	cvta.to.global.u64 	%rd6, %rd2;
	cvta.to.global.u64 	%rd7, %rd3;
	cvta.to.global.u64 	%rd8, %rd4;
	cvta.to.global.u64 	%rd9, %rd5;
	mul.wide.s32 	%rd10, %r1, 4;
	add.s64 	%rd11, %rd6, %rd10;
	ld.global.nc.u32 	%r6, [%rd11];
	add.s64 	%rd12, %rd7, %rd10;
	ld.global.nc.u32 	%r7, [%rd12];
	mul.wide.s32 	%rd13, %r6, 4;
	add.s64 	%rd14, %rd8, %rd13;
	ld.global.nc.f32 	%f5, [%rd14];
	mul.wide.s32 	%rd15, %r7, 4;
	add.s64 	%rd16, %rd9, %rd15;
	ld.global.nc.f32 	%f6, [%rd16];
	mul.f32 	%f1, %f5, %f6;
	setp.leu.f32 	%p2, %f1, 0f00000000;
	mov.f32 	%f9, 0f3F800000;
	@%p2 bra 	$L__BB2_3;
	sqrt.rn.f32 	%f9, %f1;
$L__BB2_3:
	cvta.to.global.u64 	%rd17, %rd1;
	add.s64 	%rd19, %rd17, %rd10;
	ld.global.f32 	%f7, [%rd19];
	div.rn.f32 	%f8, %f7, %f9;
	st.global.f32 	[%rd19], %f8;
$L__BB2_4:
	ret;

}


// ===== COMPILED SASS (sm_100) =====

	.target	sm_100

	.elftype	@"ET_EXEC"


//--------------------- .note.nv.tkinfo           --------------------------
	.section	.note.nv.tkinfo,"",@"SHT_NOTE"
	.sectionflags	@"SHF_NOTE_NV_TKINFO"
	.tkinfo
        /*0018*/ 	.word	0x00000002
        /*0030*/ 	.string	""
        /*0030*/ 	.string	"ptxas"
        /*0030*/ 	.string	"Cuda compilation tools, release 13.0, V13.0.88"
        /*0030*/ 	.string	"Build cuda_13.0.r13.0/compiler.36424714_0"
        /*0030*/ 	.string	"-arch sm_100 -m 64 "



//--------------------- .note.nv.cuinfo           --------------------------
	.section	.note.nv.cuinfo,"",@"SHT_NOTE"
	.sectionflags	@"SHF_NOTE_NV_CUINFO"
        /*0018*/ 	.short	0x0002
        /*001a*/ 	.short	0x0064
        /*001c*/ 	.short	0x0082
	.zero		2


//--------------------- .nv.info                  --------------------------
	.section	.nv.info,"",@"SHT_CUDA_INFO"
	.align	4


	//----- nvinfo : EIATTR_REGCOUNT
	.align		4
        /*0000*/ 	.byte	0x04, 0x2f
        /*0002*/ 	.short	(.L_1 - .L_0)
	.align		4
.L_0:
        /*0004*/ 	.word	index@(_Z16fill_ones_kerneliPf)
        /*0008*/ 	.word	0x0000000a


	//----- nvinfo : EIATTR_FRAME_SIZE
	.align		4
.L_1:
        /*000c*/ 	.byte	0x04, 0x11
        /*000e*/ 	.short	(.L_3 - .L_2)
	.align		4
.L_2:
        /*0010*/ 	.word	index@(_Z16fill_ones_kerneliPf)
        /*0014*/ 	.word	0x00000000


	//----- nvinfo : EIATTR_REGCOUNT
	.align		4
.L_3:
        /*0018*/ 	.byte	0x04, 0x2f
        /*001a*/ 	.short	(.L_5 - .L_4)
	.align		4
.L_4:
        /*001c*/ 	.word	index@(_Z24build_row_indices_kerneliPKiPi)
        /*0020*/ 	.word	0x0000000c


	//----- nvinfo : EIATTR_FRAME_SIZE
	.align		4
.L_5:
        /*0024*/ 	.byte	0x04, 0x11
        /*0026*/ 	.short	(.L_7 - .L_6)
	.align		4
.L_6:
        /*0028*/ 	.word	index@(_Z24build_row_indices_kerneliPKiPi)
        /*002c*/ 	.word	0x00000000


	//----- nvinfo : EIATTR_REGCOUNT
	.align		4
.L_7:
        /*0030*/ 	.byte	0x04, 0x2f
        /*0032*/ 	.short	(.L_9 - .L_8)
	.align		4
.L_8:
        /*0034*/ 	.word	index@(_Z24normalize_inplace_kerneliPfPKiS1_PKfS3_)
        /*0038*/ 	.word	0x00000010


	//----- nvinfo : EIATTR_FRAME_SIZE
	.align		4
.L_9:
        /*003c*/ 	.byte	0x04, 0x11
        /*003e*/ 	.short	(.L_11 - .L_10)
	.align		4
.L_10:
        /*0040*/ 	.word	index@($__internal_1_$__cuda_sm3x_div_rn_noftz_f32_slowpath)
        /*0044*/ 	.word	0x00000000


	//----- nvinfo : EIATTR_FRAME_SIZE
	.align		4
.L_11:
        /*0048*/ 	.byte	0x04, 0x11
        /*004a*/ 	.short	(.L_13 - .L_12)
	.align		4
.L_12:
        /*004c*/ 	.word	index@($__internal_0_$__cuda_sm20_sqrt_rn_f32_slowpath)
        /*0050*/ 	.word	0x00000000


	//----- nvinfo : EIATTR_FRAME_SIZE
	.align		4
.L_13:
        /*0054*/ 	.byte	0x04, 0x11
        /*0056*/ 	.short	(.L_15 - .L_14)
	.align		4
.L_14:
        /*0058*/ 	.word	index@(_Z24normalize_inplace_kerneliPfPKiS1_PKfS3_)
        /*005c*/ 	.word	0x00000000


	//----- nvinfo : EIATTR_MIN_STACK_SIZE
	.align		4
.L_15:
        /*0060*/ 	.byte	0x04, 0x12
        /*0062*/ 	.short	(.L_17 - .L_16)
	.align		4
.L_16:
        /*0064*/ 	.word	index@(_Z24normalize_inplace_kerneliPfPKiS1_PKfS3_)
        /*0068*/ 	.word	0x00000000


	//----- nvinfo : EIATTR_MIN_STACK_SIZE
	.align		4
.L_17:
        /*006c*/ 	.byte	0x04, 0x12
        /*006e*/ 	.short	(.L_19 - .L_18)
	.align		4
.L_18:
        /*0070*/ 	.word	index@(_Z24build_row_indices_kerneliPKiPi)
        /*0074*/ 	.word	0x00000000


	//----- nvinfo : EIATTR_MIN_STACK_SIZE
	.align		4
.L_19:
        /*0078*/ 	.byte	0x04, 0x12
        /*007a*/ 	.short	(.L_21 - .L_20)
	.align		4
.L_20:
        /*007c*/ 	.word	index@(_Z16fill_ones_kerneliPf)
        /*0080*/ 	.word	0x00000000
.L_21:


//--------------------- .nv.compat                --------------------------
	.section	.nv.compat,"",@"SHT_CUDA_COMPAT_INFO"
	.align	4
        /*0000*/ 	.byte	0x02, 0x09, 0x00, 0x00, 0x02, 0x02, 0x01, 0x00, 0x02, 0x05, 0x05, 0x00, 0x03, 0x07, 0x01, 0x01
        /*0010*/ 	.byte	0x02, 0x03, 0x00, 0x00, 0x02, 0x06, 0x01, 0x00, 0x04, 0x0b, 0x08, 0x00, 0x01, 0x00, 0x00, 0x00
        /*0020*/ 	.byte	0x00, 0x00, 0x00, 0x00


//--------------------- .nv.info._Z24normalize_inplace_kerneliPfPKiS1_PKfS3_ --------------------------
	.section	.nv.info._Z24normalize_inplace_kerneliPfPKiS1_PKfS3_,"",@"SHT_CUDA_INFO"
	.sectionflags	@""
	.align	4


	//----- nvinfo : EIATTR_CUDA_API_VERSION
	.align		4
        /*0000*/ 	.byte	0x04, 0x37
        /*0002*/ 	.short	(.L_23 - .L_22)
.L_22:
        /*0004*/ 	.word	0x00000082


	//----- nvinfo : EIATTR_KPARAM_INFO
	.align		4
.L_23:
        /*0008*/ 	.byte	0x04, 0x17
        /*000a*/ 	.short	(.L_25 - .L_24)
.L_24:
        /*000c*/ 	.word	0x00000000
        /*0010*/ 	.short	0x0005
        /*0012*/ 	.short	0x0028
        /*0014*/ 	.byte	0x00, 0xf5, 0x21, 0x00


	//----- nvinfo : EIATTR_KPARAM_INFO
	.align		4
.L_25:
        /*0018*/ 	.byte	0x04, 0x17
        /*001a*/ 	.short	(.L_27 - .L_26)
.L_26:
        /*001c*/ 	.word	0x00000000
        /*0020*/ 	.short	0x0004
        /*0022*/ 	.short	0x0020
        /*0024*/ 	.byte	0x00, 0xf5, 0x21, 0x00


	//----- nvinfo : EIATTR_KPARAM_INFO
	.align		4
.L_27:
        /*0028*/ 	.byte	0x04, 0x17
        /*002a*/ 	.short	(.L_29 - .L_28)
.L_28:
        /*002c*/ 	.word	0x00000000
        /*0030*/ 	.short	0x0003
        /*0032*/ 	.short	0x0018
        /*0034*/ 	.byte	0x00, 0xf5, 0x21, 0x00


	//----- nvinfo : EIATTR_KPARAM_INFO
	.align		4
.L_29:
        /*0038*/ 	.byte	0x04, 0x17
        /*003a*/ 	.short	(.L_31 - .L_30)
.L_30:
        /*003c*/ 	.word	0x00000000
        /*0040*/ 	.short	0x0002
        /*0042*/ 	.short	0x0010
        /*0044*/ 	.byte	0x00, 0xf5, 0x21, 0x00


	//----- nvinfo : EIATTR_KPARAM_INFO
	.align		4
.L_31:
        /*0048*/ 	.byte	0x04, 0x17
        /*004a*/ 	.short	(.L_33 - .L_32)
.L_32:
        /*004c*/ 	.word	0x00000000
        /*0050*/ 	.short	0x0001
        /*0052*/ 	.short	0x0008
        /*0054*/ 	.byte	0x00, 0xf5, 0x21, 0x00


	//----- nvinfo : EIATTR_KPARAM_INFO
	.align		4
.L_33:
        /*0058*/ 	.byte	0x04, 0x17
        /*005a*/ 	.short	(.L_35 - .L_34)
.L_34:
        /*005c*/ 	.word	0x00000000
        /*0060*/ 	.short	0x0000
        /*0062*/ 	.short	0x0000
        /*0064*/ 	.byte	0x00, 0xf0, 0x11, 0x00


	//----- nvinfo : EIATTR_SPARSE_MMA_MASK
	.align		4
.L_35:
        /*0068*/ 	.byte	0x03, 0x50
        /*006a*/ 	.short	0x0000


	//----- nvinfo : EIATTR_MAXREG_COUNT
	.align		4
        /*006c*/ 	.byte	0x03, 0x1b
        /*006e*/ 	.short	0x00ff


	//----- nvinfo : EIATTR_MERCURY_ISA_VERSION
	.align		4
        /*0070*/ 	.byte	0x03, 0x5f
        /*0072*/ 	.short	0x0101


	//----- nvinfo : EIATTR_VRC_CTA_INIT_COUNT
	.align		4
        /*0074*/ 	.byte	0x02, 0x4a
	.zero		1
	.zero		1


	//----- nvinfo : EIATTR_EXIT_INSTR_OFFSETS
	.align		4
        /*0078*/ 	.byte	0x04, 0x1c
        /*007a*/ 	.short	(.L_37 - .L_36)


	//   ....[0]....
.L_36:
        /*007c*/ 	.word	0x00000070


	//   ....[1]....
        /*0080*/ 	.word	0x00000390


	//----- nvinfo : EIATTR_CRS_STACK_SIZE
	.align		4
.L_37:
        /*0084*/ 	.byte	0x04, 0x1e
        /*0086*/ 	.short	(.L_39 - .L_38)
.L_38:
        /*0088*/ 	.word	0x00000000


	//----- nvinfo : EIATTR_CBANK_PARAM_SIZE
	.align		4
.L_39:
        /*008c*/ 	.byte	0x03, 0x19
        /*008e*/ 	.short	0x0030


	//----- nvinfo : EIATTR_PARAM_CBANK
	.align		4
        /*0090*/ 	.byte	0x04, 0x0a
        /*0092*/ 	.short	(.L_41 - .L_40)
	.align		4
.L_40:
        /*0094*/ 	.word	index@(.nv.constant0._Z24normalize_inplace_kerneliPfPKiS1_PKfS3_)
        /*0098*/ 	.short	0x0380
        /*009a*/ 	.short	0x0030


	//----- nvinfo : EIATTR_SW_WAR
	.align		4
.L_41:
        /*009c*/ 	.byte	0x04, 0x36
        /*009e*/ 	.short	(.L_43 - .L_42)
.L_42:
        /*00a0*/ 	.word	0x00000008
.L_43:


//--------------------- .nv.info._Z24build_row_indices_kerneliPKiPi --------------------------
	.section	.nv.info._Z24build_row_indices_kerneliPKiPi,"",@"SHT_CUDA_INFO"
	.sectionflags	@""
	.align	4


	//----- nvinfo : EIATTR_CUDA_API_VERSION
	.align		4
        /*0000*/ 	.byte	0x04, 0x37
        /*0002*/ 	.short	(.L_45 - .L_44)
.L_44:
        /*0004*/ 	.word	0x00000082


	//----- nvinfo : EIATTR_KPARAM_INFO
	.align		4
.L_45:
        /*0008*/ 	.byte	0x04, 0x17
        /*000a*/ 	.short	(.L_47 - .L_46)
.L_46:
        /*000c*/ 	.word	0x00000000
        /*0010*/ 	.short	0x0002
        /*0012*/ 	.short	0x0010
        /*0014*/ 	.byte	0x00, 0xf5, 0x21, 0x00


	//----- nvinfo : EIATTR_KPARAM_INFO
	.align		4
.L_47:
        /*0018*/ 	.byte	0x04, 0x17
        /*001a*/ 	.short	(.L_49 - .L_48)
.L_48:
        /*001c*/ 	.word	0x00000000
        /*0020*/ 	.short	0x0001
        /*0022*/ 	.short	0x0008
        /*0024*/ 	.byte	0x00, 0xf5, 0x21, 0x00


	//----- nvinfo : EIATTR_KPARAM_INFO
	.align		4
.L_49:
        /*0028*/ 	.byte	0x04, 0x17
        /*002a*/ 	.short	(.L_51 - .L_50)
.L_50:
        /*002c*/ 	.word	0x00000000
        /*0030*/ 	.short	0x0000
        /*0032*/ 	.short	0x0000
        /*0034*/ 	.byte	0x00, 0xf0, 0x11, 0x00


	//----- nvinfo : EIATTR_SPARSE_MMA_MASK
	.align		4
.L_51:
        /*0038*/ 	.byte	0x03, 0x50
        /*003a*/ 	.short	0x0000


	//----- nvinfo : EIATTR_MAXREG_COUNT
	.align		4
        /*003c*/ 	.byte	0x03, 0x1b
        /*003e*/ 	.short	0x00ff


	//----- nvinfo : EIATTR_MERCURY_ISA_VERSION
	.align		4
        /*0040*/ 	.byte	0x03, 0x5f
        /*0042*/ 	.short	0x0101


	//----- nvinfo : EIATTR_VRC_CTA_INIT_COUNT
	.align		4
        /*0044*/ 	.byte	0x02, 0x4a
	.zero		1
	.zero		1


	//----- nvinfo : EIATTR_EXIT_INSTR_OFFSETS
	.align		4
        /*0048*/ 	.byte	0x04, 0x1c
        /*004a*/ 	.short	(.L_53 - .L_52)


	//   ....[0]....
.L_52:
        /*004c*/ 	.word	0x00000070


	//   ....[1]....
        /*0050*/ 	.word	0x000000e0


	//   ....[2]....
        /*0054*/ 	.word	0x00000320


	//   ....[3]....
        /*0058*/ 	.word	0x00000440


	//   ....[4]....
        /*005c*/ 	.word	0x000004e0


	//   ....[5]....
        /*0060*/ 	.word	0x00000580


	//----- nvinfo : EIATTR_CRS_STACK_SIZE
	.align		4
.L_53:
        /*0064*/ 	.byte	0x04, 0x1e
        /*0066*/ 	.short	(.L_55 - .L_54)
.L_54:
        /*0068*/ 	.word	0x00000000


	//----- nvinfo : EIATTR_CBANK_PARAM_SIZE
	.align		4
.L_55:
        /*006c*/ 	.byte	0x03, 0x19
        /*006e*/ 	.short	0x0018


	//----- nvinfo : EIATTR_PARAM_CBANK
	.align		4
        /*0070*/ 	.byte	0x04, 0x0a
        /*0072*/ 	.short	(.L_57 - .L_56)
	.align		4
.L_56:
        /*0074*/ 	.word	index@(.nv.constant0._Z24build_row_indices_kerneliPKiPi)
        /*0078*/ 	.short	0x0380
        /*007a*/ 	.short	0x0018


	//----- nvinfo : EIATTR_SW_WAR
	.align		4
.L_57:
        /*007c*/ 	.byte	0x04, 0x36
        /*007e*/ 	.short	(.L_59 - .L_58)
.L_58:
        /*0080*/ 	.word	0x00000008
.L_59:


//--------------------- .nv.info._Z16fill_ones_kerneliPf --------------------------
	.section	.nv.info._Z16fill_ones_kerneliPf,"",@"SHT_CUDA_INFO"
	.sectionflags	@""
	.align	4


	//----- nvinfo : EIATTR_CUDA_API_VERSION
	.align		4
        /*0000*/ 	.byte	0x04, 0x37
        /*0002*/ 	.short	(.L_61 - .L_60)
.L_60:
        /*0004*/ 	.word	0x00000082


	//----- nvinfo : EIATTR_KPARAM_INFO
	.align		4
.L_61:
        /*0008*/ 	.byte	0x04, 0x17
        /*000a*/ 	.short	(.L_63 - .L_62)
.L_62:
        /*000c*/ 	.word	0x00000000
        /*0010*/ 	.short	0x0001
        /*0012*/ 	.short	0x0008
        /*0014*/ 	.byte	0x00, 0xf5, 0x21, 0x00


	//----- nvinfo : EIATTR_KPARAM_INFO
	.align		4
.L_63:
        /*0018*/ 	.byte	0x04, 0x17
        /*001a*/ 	.short	(.L_65 - .L_64)
.L_64:
        /*001c*/ 	.word	0x00000000
        /*0020*/ 	.short	0x0000
        /*0022*/ 	.short	0x0000
        /*0024*/ 	.byte	0x00, 0xf0, 0x11, 0x00


	//----- nvinfo : EIATTR_SPARSE_MMA_MASK
	.align		4
.L_65:
        /*0028*/ 	.byte	0x03, 0x50
        /*002a*/ 	.short	0x0000


	//----- nvinfo : EIATTR_MAXREG_COUNT
	.align		4
        /*002c*/ 	.byte	0x03, 0x1b
        /*002e*/ 	.short	0x00ff


	//----- nvinfo : EIATTR_MERCURY_ISA_VERSION
	.align		4
        /*0030*/ 	.byte	0x03, 0x5f
        /*0032*/ 	.short	0x0101


	//----- nvinfo : EIATTR_VRC_CTA_INIT_COUNT
	.align		4
        /*0034*/ 	.byte	0x02, 0x4a
	.zero		1
	.zero		1


	//----- nvinfo : EIATTR_EXIT_INSTR_OFFSETS
	.align		4
        /*0038*/ 	.byte	0x04, 0x1c
        /*003a*/ 	.short	(.L_67 - .L_66)


	//   ....[0]....
.L_66:
        /*003c*/ 	.word	0x00000070


	//   ....[1]....
        /*0040*/ 	.word	0x000000d0


	//----- nvinfo : EIATTR_CBANK_PARAM_SIZE
	.align		4
.L_67:
        /*0044*/ 	.byte	0x03, 0x19
        /*0046*/ 	.short	0x0010


	//----- nvinfo : EIATTR_PARAM_CBANK
	.align		4
        /*0048*/ 	.byte	0x04, 0x0a
        /*004a*/ 	.short	(.L_69 - .L_68)
	.align		4
.L_68:
        /*004c*/ 	.word	index@(.nv.constant0._Z16fill_ones_kerneliPf)
        /*0050*/ 	.short	0x0380
        /*0052*/ 	.short	0x0010


	//----- nvinfo : EIATTR_SW_WAR
	.align		4
.L_69:
        /*0054*/ 	.byte	0x04, 0x36
        /*0056*/ 	.short	(.L_71 - .L_70)
.L_70:
        /*0058*/ 	.word	0x00000008
.L_71:


//--------------------- .nv.callgraph             --------------------------
	.section	.nv.callgraph,"",@"SHT_CUDA_CALLGRAPH"
	.align	4
	.sectionentsize	8
	.align		4
        /*0000*/ 	.word	0x00000000
	.align		4
        /*0004*/ 	.word	0xffffffff
	.align		4
        /*0008*/ 	.word	0x00000000
	.align		4
        /*000c*/ 	.word	0xfffffffe
	.align		4
        /*0010*/ 	.word	0x00000000
	.align		4
        /*0014*/ 	.word	0xfffffffd
	.align		4
        /*0018*/ 	.word	0x00000000
	.align		4
        /*001c*/ 	.word	0xfffffffc


//--------------------- .text._Z24normalize_inplace_kerneliPfPKiS1_PKfS3_ --------------------------
	.section	.text._Z24normalize_inplace_kerneliPfPKiS1_PKfS3_,"ax",@progbits
	.align	128
.text._Z24normalize_inplace_kerneliPfPKiS1_PKfS3_:
        .type           _Z24normalize_inplace_kerneliPfPKiS1_PKfS3_,@function
        .size           _Z24normalize_inplace_kerneliPfPKiS1_PKfS3_,(.L_x_27 - _Z24normalize_inplace_kerneliPfPKiS1_PKfS3_)
        .other          _Z24normalize_inplace_kerneliPfPKiS1_PKfS3_,@"STO_CUDA_ENTRY STV_DEFAULT"
_Z24normalize_inplace_kerneliPfPKiS1_PKfS3_:
[----:B------:R-:W-:Y:S01]  /*0000*/  LDC R1, c[0x0][0x37c] ;  /* 0x0000df00ff017b82 */ /* 0x000fe20000000800 */
[----:B------:R-:W0:Y:S07]  /*0010*/  S2R R3, SR_TID.X ;  /* 0x0000000000037919 */ /* 0x000e2e0000002100 */
[----:B------:R-:W0:Y:S01]  /*0020*/  S2UR UR4, SR_CTAID.X ;  /* 0x00000000000479c3 */ /* 0x000e220000002500 */
[----:B------:R-:W1:Y:S07]  /*0030*/  LDCU UR5, c[0x0][0x380] ;  /* 0x00007000ff0577ac */ /* 0x000e6e0008000800 */
[----:B------:R-:W0:Y:S02]  /*0040*/  LDC R2, c[0x0][0x360] ;  /* 0x0000d800ff027b82 */ /* 0x000e240000000800 */
[----:B0-----:R-:W-:-:S05]  /*0050*/  IMAD R2, R2, UR4, R3 ;  /* 0x0000000402027c24 */ /* 0x001fca000f8e0203 */
[----:B-1----:R-:W-:-:S13]  /*0060*/  ISETP.GE.AND P0, PT, R2, UR5, PT ;  /* 0x0000000502007c0c */ /* 0x002fda000bf06270 */
[----:B------:R-:W-:Y:S05]  /*0070*/  @P0 EXIT ;  /* 0x000000000000094d */ /* 0x000fea0003800000 */
[----:B------:R-:W0:Y:S01]  /*0080*/  LDC.64 R4, c[0x0][0x390] ;  /* 0x0000e400ff047b82 */ /* 0x000e220000000a00 */
[----:B------:R-:W1:Y:S07]  /*0090*/  LDCU.64 UR4, c[0x0][0x358] ;  /* 0x00006b00ff0477ac */ /* 0x000e6e0008000a00 */
[----:B------:R-:W2:Y:S08]  /*00a0*/  LDC.64 R6, c[0x0][0x398] ;  /* 0x0000e600ff067b82 */ /* 0x000eb00000000a00 */
[----:B------:R-:W3:Y:S01]  /*00b0*/  LDC.64 R8, c[0x0][0x3a0] ;  /* 0x0000e800ff087b82 */ /* 0x000ee20000000a00 */
[----:B0-----:R-:W-:-:S07]  /*00c0*/  IMAD.WIDE R4, R2, 0x4, R4 ;  /* 0x0000000402047825 */ /* 0x001fce00078e0204 */
[----:B------:R-:W0:Y:S01]  /*00d0*/  LDC.64 R10, c[0x0][0x3a8] ;  /* 0x0000ea00ff0a7b82 */ /* 0x000e220000000a00 */
[----:B-1----:R-:W3:Y:S01]  /*00e0*/  LDG.E.CONSTANT R5, desc[UR4][R4.64] ;  /* 0x0000000404057981 */ /* 0x002ee2000c1e9900 */
[----:B--2---:R-:W-:-:S06]  /*00f0*/  IMAD.WIDE R6, R2, 0x4, R6 ;  /* 0x0000000402067825 */ /* 0x004fcc00078e0206 */
[----:B------:R-:W0:Y:S01]  /*0100*/  LDG.E.CONSTANT R7, desc[UR4][R6.64] ;  /* 0x0000000406077981 */ /* 0x000e22000c1e9900 */
[----:B---3--:R-:W-:-:S06]  /*0110*/  IMAD.WIDE R8, R5, 0x4, R8 ;  /* 0x0000000405087825 */ /* 0x008fcc00078e0208 */
[----:B------:R-:W2:Y:S01]  /*0120*/  LDG.E.CONSTANT R8, desc[UR4][R8.64] ;  /* 0x0000000408087981 */ /* 0x000ea2000c1e9900 */
[----:B0-----:R-:W-:-:S06]  /*0130*/  IMAD.WIDE R10, R7, 0x4, R10 ;  /* 0x00000004070a7825 */ /* 0x001fcc00078e020a */
[----:B------:R-:W2:Y:S01]  /*0140*/  LDG.E.CONSTANT R11, desc[UR4][R10.64] ;  /* 0x000000040a0b7981 */ /* 0x000ea2000c1e9900 */
[----:B------:R-:W-:Y:S01]  /*0150*/  BSSY.RECONVERGENT B0, `(.L_x_0) ;  /* 0x0000012000007945 */ /* 0x000fe20003800200 */
[----:B------:R-:W-:Y:S02]  /*0160*/  IMAD.MOV.U32 R3, RZ, RZ, 0x3f800000 ;  /* 0x3f800000ff037424 */ /* 0x000fe400078e00ff */
[----:B--2---:R-:W-:-:S05]  /*0170*/  FMUL R0, R8, R11 ;  /* 0x0000000b08007220 */ /* 0x004fca0000400000 */
[----:B------:R-:W-:-:S13]  /*0180*/  FSETP.GT.AND P0, PT, R0, RZ, PT ;  /* 0x000000ff0000720b */ /* 0x000fda0003f04000 */
[----:B------:R-:W-:Y:S05]  /*0190*/  @!P0 BRA `(.L_x_1) ;  /* 0x0000000000348947 */ /* 0x000fea0003800000 */
[----:B------:R-:W-:Y:S01]  /*01a0*/  VIADD R4, R0, 0xf3000000 ;  /* 0xf300000000047836 */ /* 0x000fe20000000000 */
[----:B------:R0:W1:Y:S01]  /*01b0*/  MUFU.RSQ R3, R0 ;  /* 0x0000000000037308 */ /* 0x0000620000001400 */
[----:B------:R-:W-:Y:S03]  /*01c0*/  BSSY.RECONVERGENT B1, `(.L_x_1) ;  /* 0x000000a000017945 */ /* 0x000fe60003800200 */
[----:B------:R-:W-:-:S13]  /*01d0*/  ISETP.GT.U32.AND P0, PT, R4, 0x727fffff, PT ;  /* 0x727fffff0400780c */ /* 0x000fda0003f04070 */
[----:B01----:R-:W-:Y:S05]  /*01e0*/  @!P0 BRA `(.L_x_2) ;  /* 0x00000000000c8947 */ /* 0x003fea0003800000 */
[----:B------:R-:W-:-:S07]  /*01f0*/  MOV R8, 0x210 ;  /* 0x0000021000087802 */ /* 0x000fce0000000f00 */
[----:B------:R-:W-:Y:S05]  /*0200*/  CALL.REL.NOINC `($__internal_0_$__cuda_sm20_sqrt_rn_f32_slowpath) ;  /* 0x0000000000647944 */ /* 0x000fea0003c00000 */
[----:B------:R-:W-:Y:S05]  /*0210*/  BRA `(.L_x_3) ;  /* 0x0000000000107947 */ /* 0x000fea0003800000 */
.L_x_2:
[----:B------:R-:W-:Y:S01]  /*0220*/  FMUL.FTZ R5, R0, R3 ;  /* 0x0000000300057220 */ /* 0x000fe20000410000 */
[----:B------:R-:W-:-:S03]  /*0230*/  FMUL.FTZ R3, R3, 0.5 ;  /* 0x3f00000003037820 */ /* 0x000fc60000410000 */
[----:B------:R-:W-:-:S04]  /*0240*/  FFMA R0, -R5, R5, R0 ;  /* 0x0000000505007223 */ /* 0x000fc80000000100 */
[----:B------:R-:W-:-:S07]  /*0250*/  FFMA R3, R0, R3, R5 ;  /* 0x0000000300037223 */ /* 0x000fce0000000005 */
.L_x_3:
[----:B------:R-:W-:Y:S05]  /*0260*/  BSYNC.RECONVERGENT B1 ;  /* 0x0000000000017941 */ /* 0x000fea0003800200 */
.L_x_1:
[----:B------:R-:W-:Y:S05]  /*0270*/  BSYNC.RECONVERGENT B0 ;  /* 0x0000000000007941 */ /* 0x000fea0003800200 */
.L_x_0:
[----:B------:R-:W0:Y:S02]  /*0280*/  LDC.64 R4, c[0x0][0x388] ;  /* 0x0000e200ff047b82 */ /* 0x000e240000000a00 */
[----:B0-----:R-:W-:-:S05]  /*0290*/  IMAD.WIDE R4, R2, 0x4, R4 ;  /* 0x0000000402047825 */ /* 0x001fca00078e0204 */
[----:B------:R-:W2:Y:S01]  /*02a0*/  LDG.E R0, desc[UR4][R4.64] ;  /* 0x0000000404007981 */ /* 0x000ea2000c1e1900 */
[----:B------:R-:W0:Y:S01]  /*02b0*/  MUFU.RCP R2, R3 ;  /* 0x0000000300027308 */ /* 0x000e220000001000 */
[----:B------:R-:W-:Y:S01]  /*02c0*/  BSSY.RECONVERGENT B0, `(.L_x_4) ;  /* 0x000000b000007945 */ /* 0x000fe20003800200 */
[----:B0-----:R-:W-:-:S04]  /*02d0*/  FFMA R7, R2, -R3, 1 ;  /* 0x3f80000002077423 */ /* 0x001fc80000000803 */
[----:B------:R-:W-:Y:S02]  /*02e0*/  FFMA R7, R2, R7, R2 ;  /* 0x0000000702077223 */ /* 0x000fe40000000002 */
[----:B--2---:R-:W0:Y:S02]  /*02f0*/  FCHK P0, R0, R3 ;  /* 0x0000000300007302 */ /* 0x004e240000000000 */
[----:B------:R-:W-:-:S04]  /*0300*/  FFMA R2, R0, R7, RZ ;  /* 0x0000000700027223 */ /* 0x000fc800000000ff */
[----:B------:R-:W-:-:S04]  /*0310*/  FFMA R6, R2, -R3, R0 ;  /* 0x8000000302067223 */ /* 0x000fc80000000000 */
[----:B------:R-:W-:Y:S01]  /*0320*/  FFMA R7, R7, R6, R2 ;  /* 0x0000000607077223 */ /* 0x000fe20000000002 */
[----:B0-----:R-:W-:Y:S06]  /*0330*/  @!P0 BRA `(.L_x_5) ;  /* 0x00000000000c8947 */ /* 0x001fec0003800000 */
[----:B------:R-:W-:-:S07]  /*0340*/  MOV R2, 0x360 ;  /* 0x0000036000027802 */ /* 0x000fce0000000f00 */
[----:B------:R-:W-:Y:S05]  /*0350*/  CALL.REL.NOINC `($__internal_1_$__cuda_sm3x_div_rn_noftz_f32_slowpath) ;  /* 0x0000000000687944 */ /* 0x000fea0003c00000 */
[----:B------:R-:W-:-:S07]  /*0360*/  IMAD.MOV.U32 R7, RZ, RZ, R0 ;  /* 0x000000ffff077224 */ /* 0x000fce00078e0000 */
.L_x_5:
[----:B------:R-:W-:Y:S05]  /*0370*/  BSYNC.RECONVERGENT B0 ;  /* 0x0000000000007941 */ /* 0x000fea0003800200 */
.L_x_4:
[----:B------:R-:W-:Y:S01]  /*0380*/  STG.E desc[UR4][R4.64], R7 ;  /* 0x0000000704007986 */ /* 0x000fe2000c101904 */
[----:B------:R-:W-:Y:S05]  /*0390*/  EXIT ;  /* 0x000000000000794d */ /* 0x000fea0003800000 */
        .weak           $__internal_0_$__cuda_sm20_sqrt_rn_f32_slowpath
        .type           $__internal_0_$__cuda_sm20_sqrt_rn_f32_slowpath,@function
        .size           $__internal_0_$__cuda_sm20_sqrt_rn_f32_slowpath,($__internal_1_$__cuda_sm3x_div_rn_noftz_f32_slowpath - $__internal_0_$__cuda_sm20_sqrt_rn_f32_slowpath)
$__internal_0_$__cuda_sm20_sqrt_rn_f32_slowpath:
[----:B------:R-:W-:-:S13]  /*03a0*/  LOP3.LUT P0, RZ, R0, 0x7fffffff, RZ, 0xc0, !PT ;  /* 0x7fffffff00ff7812 */ /* 0x000fda000780c0ff */
[----:B------:R-:W-:Y:S01]  /*03b0*/  @!P0 IMAD.MOV.U32 R3, RZ, RZ, R0 ;  /* 0x000000ffff038224 */ /* 0x000fe200078e0000 */
[----:B------:R-:W-:Y:S06]  /*03c0*/  @!P0 BRA `(.L_x_6) ;  /* 0x0000000000408947 */ /* 0x000fec0003800000 */
[----:B------:R-:W-:-:S13]  /*03d0*/  FSETP.GEU.FTZ.AND P0, PT, R0, RZ, PT ;  /* 0x000000ff0000720b */ /* 0x000fda0003f1e000 */
[----:B------:R-:W-:Y:S01]  /*03e0*/  @!P0 IMAD.MOV.U32 R3, RZ, RZ, 0x7fffffff ;  /* 0x7fffffffff038424 */ /* 0x000fe200078e00ff */
[----:B------:R-:W-:Y:S06]  /*03f0*/  @!P0 BRA `(.L_x_6) ;  /* 0x0000000000348947 */ /* 0x000fec0003800000 */
[----:B------:R-:W-:-:S13]  /*0400*/  FSETP.GTU.FTZ.AND P0, PT, |R0|, +INF , PT ;  /* 0x7f8000000000780b */ /* 0x000fda0003f1c200 */
[----:B------:R-:W-:Y:S01]  /*0410*/  @P0 FADD.FTZ R3, R0, 1 ;  /* 0x3f80000000030421 */ /* 0x000fe20000010000 */
[----:B------:R-:W-:Y:S06]  /*0420*/  @P0 BRA `(.L_x_6) ;  /* 0x0000000000280947 */ /* 0x000fec0003800000 */
[----:B------:R-:W-:-:S13]  /*0430*/  FSETP.NEU.FTZ.AND P0, PT, |R0|, +INF , PT ;  /* 0x7f8000000000780b */ /* 0x000fda0003f1d200 */
[----:B------:R-:W-:-:S04]  /*0440*/  @P0 FFMA R4, R0, 1.84467440737095516160e+19, RZ ;  /* 0x5f80000000040823 */ /* 0x000fc800000000ff */
[----:B------:R-:W0:Y:S02]  /*0450*/  @P0 MUFU.RSQ R3, R4 ;  /* 0x0000000400030308 */ /* 0x000e240000001400 */
[----:B0-----:R-:W-:Y:S01]  /*0460*/  @P0 FMUL.FTZ R5, R4, R3 ;  /* 0x0000000304050220 */ /* 0x001fe20000410000 */
[----:B------:R-:W-:Y:S01]  /*0470*/  @P0 FMUL.FTZ R7, R3, 0.5 ;  /* 0x3f00000003070820 */ /* 0x000fe20000410000 */
[----:B------:R-:W-:Y:S02]  /*0480*/  @!P0 MOV R3, R0 ;  /* 0x0000000000038202 */ /* 0x000fe40000000f00 */
[----:B------:R-:W-:-:S04]  /*0490*/  @P0 FADD.FTZ R6, -R5, -RZ ;  /* 0x800000ff05060221 */ /* 0x000fc80000010100 */
[----:B------:R-:W-:-:S04]  /*04a0*/  @P0 FFMA R6, R5, R6, R4 ;  /* 0x0000000605060223 */ /* 0x000fc80000000004 */
[----:B------:R-:W-:-:S04]  /*04b0*/  @P0 FFMA R6, R6, R7, R5 ;  /* 0x0000000706060223 */ /* 0x000fc80000000005 */
[----:B------:R-:W-:-:S07]  /*04c0*/  @P0 FMUL.FTZ R3, R6, 2.3283064365386962891e-10 ;  /* 0x2f80000006030820 */ /* 0x000fce0000410000 */
.L_x_6:
[----:B------:R-:W-:Y:S02]  /*04d0*/  IMAD.MOV.U32 R4, RZ, RZ, R8 ;  /* 0x000000ffff047224 */ /* 0x000fe400078e0008 */
[----:B------:R-:W-:-:S04]  /*04e0*/  IMAD.MOV.U32 R5, RZ, RZ, 0x0 ;  /* 0x00000000ff057424 */ /* 0x000fc800078e00ff */
[----:B------:R-:W-:Y:S05]  /*04f0*/  RET.REL.NODEC R4 `(_Z24normalize_inplace_kerneliPfPKiS1_PKfS3_) ;  /* 0xfffffff804c07950 */ /* 0x000fea0003c3ffff */
        .weak           $__internal_1_$__cuda_sm3x_div_rn_noftz_f32_slowpath
        .type           $__internal_1_$__cuda_sm3x_div_rn_noftz_f32_slowpath,@function
        .size           $__internal_1_$__cuda_sm3x_div_rn_noftz_f32_slowpath,(.L_x_27 - $__internal_1_$__cuda_sm3x_div_rn_noftz_f32_slowpath)
$__internal_1_$__cuda_sm3x_div_rn_noftz_f32_slowpath:
[----:B------:R-:W-:Y:S01]  /*0500*/  SHF.R.U32.HI R7, RZ, 0x17, R3 ;  /* 0x00000017ff077819 */ /* 0x000fe20000011603 */
[----:B------:R-:W-:Y:S01]  /*0510*/  BSSY.RECONVERGENT B1, `(.L_x_7) ;  /* 0x0000063000017945 */ /* 0x000fe20003800200 */
[----:B------:R-:W-:Y:S02]  /*0520*/  SHF.R.U32.HI R6, RZ, 0x17, R0 ;  /* 0x00000017ff067819 */ /* 0x000fe40000011600 */
[----:B------:R-:W-:Y:S02]  /*0530*/  LOP3.LUT R13, R7, 0xff, RZ, 0xc0, !PT ;  /* 0x000000ff070d7812 */ /* 0x000fe400078ec0ff */
[----:B------:R-:W-:Y:S02]  /*0540*/  LOP3.LUT R6, R6, 0xff, RZ, 0xc0, !PT ;  /* 0x000000ff06067812 */ /* 0x000fe400078ec0ff */
[----:B------:R-:W-:Y:S01]  /*0550*/  MOV R7, R0 ;  /* 0x0000000000077202 */ /* 0x000fe20000000f00 */
[----:B------:R-:W-:Y:S02]  /*0560*/  VIADD R10, R13, 0xffffffff ;  /* 0xffffffff0d0a7836 */ /* 0x000fe40000000000 */
[----:B------:R-:W-:-:S03]  /*0570*/  VIADD R9, R6, 0xffffffff ;  /* 0xffffffff06097836 */ /* 0x000fc60000000000 */
[----:B------:R-:W-:-:S04]  /*0580*/  ISETP.GT.U32.AND P0, PT, R10, 0xfd, PT ;  /* 0x000000fd0a00780c */ /* 0x000fc80003f04070 */
[----:B------:R-:W-:-:S13]  /*0590*/  ISETP.GT.U32.OR P0, PT, R9, 0xfd, P0 ;  /* 0x000000fd0900780c */ /* 0x000fda0000704470 */
[----:B------:R-:W-:Y:S01]  /*05a0*/  @!P0 IMAD.MOV.U32 R8, RZ, RZ, RZ ;  /* 0x000000ffff088224 */ /* 0x000fe200078e00ff */
[----:B------:R-:W-:Y:S06]  /*05b0*/  @!P0 BRA `(.L_x_8) ;  /* 0x00000000005c8947 */ /* 0x000fec0003800000 */
[----:B------:R-:W-:Y:S02]  /*05c0*/  FSETP.GTU.FTZ.AND P1, PT, |R3|, +INF , PT ;  /* 0x7f8000000300780b */ /* 0x000fe40003f3c200 */
[----:B------:R-:W-:-:S04]  /*05d0*/  FSETP.GTU.FTZ.AND P0, PT, |R0|, +INF , PT ;  /* 0x7f8000000000780b */ /* 0x000fc80003f1c200 */
[----:B------:R-:W-:-:S13]  /*05e0*/  PLOP3.LUT P0, PT, P0, P1, PT, 0xf8, 0x8f ;  /* 0x00000000008f781c */ /* 0x000fda0000703f70 */
[----:B------:R-:W-:Y:S05]  /*05f0*/  @P0 BRA `(.L_x_9) ;  /* 0x00000004004c0947 */ /* 0x000fea0003800000 */
[----:B------:R-:W-:-:S13]  /*0600*/  LOP3.LUT P0, RZ, R3, 0x7fffffff, R7, 0xc8, !PT ;  /* 0x7fffffff03ff7812 */ /* 0x000fda000780c807 */
[----:B------:R-:W-:Y:S05]  /*0610*/  @!P0 BRA `(.L_x_10) ;  /* 0x00000004003c8947 */ /* 0x000fea0003800000 */
[C---:B------:R-:W-:Y:S02]  /*0620*/  FSETP.NEU.FTZ.AND P2, PT, |R0|.reuse, +INF , PT ;  /* 0x7f8000000000780b */ /* 0x040fe40003f5d200 */
[----:B------:R-:W-:Y:S02]  /*0630*/  FSETP.NEU.FTZ.AND P1, PT, |R3|, +INF , PT ;  /* 0x7f8000000300780b */ /* 0x000fe40003f3d200 */
[----:B------:R-:W-:-:S11]  /*0640*/  FSETP.NEU.FTZ.AND P0, PT, |R0|, +INF , PT ;  /* 0x7f8000000000780b */ /* 0x000fd60003f1d200 */
[----:B------:R-:W-:Y:S05]  /*0650*/  @!P1 BRA !P2, `(.L_x_10) ;  /* 0x00000004002c9947 */ /* 0x000fea0005000000 */
[----:B------:R-:W-:-:S04]  /*0660*/  LOP3.LUT P2, RZ, R7, 0x7fffffff, RZ, 0xc0, !PT ;  /* 0x7fffffff07ff7812 */ /* 0x000fc8000784c0ff */
[----:B------:R-:W-:-:S13]  /*0670*/  PLOP3.LUT P1, PT, P1, P2, PT, 0x2f, 0xf2 ;  /* 0x0000000000f2781c */ /* 0x000fda0000f24577 */
[----:B------:R-:W-:Y:S05]  /*0680*/  @P1 BRA `(.L_x_11) ;  /* 0x0000000400181947 */ /* 0x000fea0003800000 */
[----:B------:R-:W-:-:S04]  /*0690*/  LOP3.LUT P1, RZ, R3, 0x7fffffff, RZ, 0xc0, !PT ;  /* 0x7fffffff03ff7812 */ /* 0x000fc8000782c0ff */
[----:B------:R-:W-:-:S13]  /*06a0*/  PLOP3.LUT P0, PT, P0, P1, PT, 0x2f, 0xf2 ;  /* 0x0000000000f2781c */ /* 0x000fda0000702577 */
[----:B------:R-:W-:Y:S05]  /*06b0*/  @P0 BRA `(.L_x_12) ;  /* 0x0000000400000947 */ /* 0x000fea0003800000 */
[----:B------:R-:W-:Y:S02]  /*06c0*/  ISETP.GE.AND P0, PT, R9, RZ, PT ;  /* 0x000000ff0900720c */ /* 0x000fe40003f06270 */
[----:B------:R-:W-:-:S11]  /*06d0*/  ISETP.GE.AND P1, PT, R10, RZ, PT ;  /* 0x000000ff0a00720c */ /* 0x000fd60003f26270 */
[----:B------:R-:W-:Y:S02]  /*06e0*/  @P0 IMAD.MOV.U32 R8, RZ, RZ, RZ ;  /* 0x000000ffff080224 */ /* 0x000fe400078e00ff */
[----:B------:R-:W-:Y:S01]  /*06f0*/  @!P0 FFMA R7, R0, 1.84467440737095516160e+19, RZ ;  /* 0x5f80000000078823 */ /* 0x000fe200000000ff */
[----:B------:R-:W-:Y:S02]  /*0700*/  @!P0 IMAD.MOV.U32 R8, RZ, RZ, -0x40 ;  /* 0xffffffc0ff088424 */ /* 0x000fe400078e00ff */
[----:B------:R-:W-:-:S03]  /*0710*/  @!P1 FFMA R3, R3, 1.84467440737095516160e+19, RZ ;  /* 0x5f80000003039823 */ /* 0x000fc600000000ff */
[----:B------:R-:W-:-:S07]  /*0720*/  @!P1 IADD3 R8, PT, PT, R8, 0x40, RZ ;  /* 0x0000004008089810 */ /* 0x000fce0007ffe0ff */
.L_x_8:
[----:B------:R-:W-:Y:S01]  /*0730*/  LEA R0, R13, 0xc0800000, 0x17 ;  /* 0xc08000000d007811 */ /* 0x000fe200078eb8ff */
[----:B------:R-:W-:Y:S01]  /*0740*/  VIADD R6, R6, 0xffffff81 ;  /* 0xffffff8106067836 */ /* 0x000fe20000000000 */
[----:B------:R-:W-:Y:S03]  /*0750*/  BSSY.RECONVERGENT B2, `(.L_x_13) ;  /* 0x0000035000027945 */ /* 0x000fe60003800200 */
[----:B------:R-:W-:Y:S02]  /*0760*/  IMAD.IADD R3, R3, 0x1, -R0 ;  /* 0x0000000103037824 */ /* 0x000fe400078e0a00 */
[----:B------:R-:W-:Y:S02]  /*0770*/  IMAD R0, R6, -0x800000, R7 ;  /* 0xff80000006007824 */ /* 0x000fe400078e0207 */
[----:B------:R-:W0:Y:S01]  /*0780*/  MUFU.RCP R9, R3 ;  /* 0x0000000300097308 */ /* 0x000e220000001000 */
[----:B------:R-:W-:-:S04]  /*0790*/  FADD.FTZ R11, -R3, -RZ ;  /* 0x800000ff030b7221 */ /* 0x000fc80000010100 */
[----:B0-----:R-:W-:-:S04]  /*07a0*/  FFMA R10, R9, R11, 1 ;  /* 0x3f800000090a7423 */ /* 0x001fc8000000000b */
[----:B------:R-:W-:-:S04]  /*07b0*/  FFMA R12, R9, R10, R9 ;  /* 0x0000000a090c7223 */ /* 0x000fc80000000009 */
[----:B------:R-:W-:-:S04]  /*07c0*/  FFMA R7, R0, R12, RZ ;  /* 0x0000000c00077223 */ /* 0x000fc800000000ff */
[----:B------:R-:W-:-:S04]  /*07d0*/  FFMA R10, R11, R7, R0 ;  /* 0x000000070b0a7223 */ /* 0x000fc80000000000 */
[----:B------:R-:W-:Y:S01]  /*07e0*/  FFMA R9, R12, R10, R7 ;  /* 0x0000000a0c097223 */ /* 0x000fe20000000007 */
[----:B------:R-:W-:-:S03]  /*07f0*/  IADD3 R7, PT, PT, R6, 0x7f, -R13 ;  /* 0x0000007f06077810 */ /* 0x000fc60007ffe80d */
[----:B------:R-:W-:Y:S02]  /*0800*/  FFMA R10, R11, R9, R0 ;  /* 0x000000090b0a7223 */ /* 0x000fe40000000000 */
[----:B------:R-:W-:Y:S02]  /*0810*/  IMAD.IADD R7, R7, 0x1, R8 ;  /* 0x0000000107077824 */ /* 0x000fe400078e0208 */
[----:B------:R-:W-:-:S05]  /*0820*/  FFMA R0, R12, R10, R9 ;  /* 0x0000000a0c007223 */ /* 0x000fca0000000009 */
[----:B------:R-:W-:-:S04]  /*0830*/  SHF.R.U32.HI R3, RZ, 0x17, R0 ;  /* 0x00000017ff037819 */ /* 0x000fc80000011600 */
[----:B------:R-:W-:-:S04]  /*0840*/  LOP3.LUT R3, R3, 0xff, RZ, 0xc0, !PT ;  /* 0x000000ff03037812 */ /* 0x000fc800078ec0ff */
[----:B------:R-:W-:-:S05]  /*0850*/  IADD3 R11, PT, PT, R3, R7, RZ ;  /* 0x00000007030b7210 */ /* 0x000fca0007ffe0ff */
[----:B------:R-:W-:-:S05]  /*0860*/  VIADD R3, R11, 0xffffffff ;  /* 0xffffffff0b037836 */ /* 0x000fca0000000000 */
[----:B------:R-:W-:-:S13]  /*0870*/  ISETP.GE.U32.AND P0, PT, R3, 0xfe, PT ;  /* 0x000000fe0300780c */ /* 0x000fda0003f06070 */
[----:B------:R-:W-:Y:S05]  /*0880*/  @!P0 BRA `(.L_x_14) ;  /* 0x0000000000808947 */ /* 0x000fea0003800000 */
[----:B------:R-:W-:-:S13]  /*0890*/  ISETP.GT.AND P0, PT, R11, 0xfe, PT ;  /* 0x000000fe0b00780c */ /* 0x000fda0003f04270 */
[----:B------:R-:W-:Y:S05]  /*08a0*/  @P0 BRA `(.L_x_15) ;  /* 0x00000000006c0947 */ /* 0x000fea0003800000 */
[----:B------:R-:W-:-:S13]  /*08b0*/  ISETP.GE.AND P0, PT, R11, 0x1, PT ;  /* 0x000000010b00780c */ /* 0x000fda0003f06270 */
[----:B------:R-:W-:Y:S05]  /*08c0*/  @P0 BRA `(.L_x_16) ;  /* 0x0000000000740947 */ /* 0x000fea0003800000 */
[----:B------:R-:W-:Y:S02]  /*08d0*/  ISETP.GE.AND P0, PT, R11, -0x18, PT ;  /* 0xffffffe80b00780c */ /* 0x000fe40003f06270 */
[----:B------:R-:W-:-:S11]  /*08e0*/  LOP3.LUT R0, R0, 0x80000000, RZ, 0xc0, !PT ;  /* 0x8000000000007812 */ /* 0x000fd600078ec0ff */
[----:B------:R-:W-:Y:S05]  /*08f0*/  @!P0 BRA `(.L_x_16) ;  /* 0x0000000000688947 */ /* 0x000fea0003800000 */
[CCC-:B------:R-:W-:Y:S01]  /*0900*/  FFMA.RZ R3, R12.reuse, R10.reuse, R9.reuse ;  /* 0x0000000a0c037223 */ /* 0x1c0fe2000000c009 */
[C---:B------:R-:W-:Y:S02]  /*0910*/  VIADD R8, R11.reuse, 0x20 ;  /* 0x000000200b087836 */ /* 0x040fe40000000000 */
[CCC-:B------:R-:W-:Y:S01]  /*0920*/  FFMA.RM R6, R12.reuse, R10.reuse, R9.reuse ;  /* 0x0000000a0c067223 */ /* 0x1c0fe20000004009 */
[----:B------:R-:W-:Y:S02]  /*0930*/  ISETP.NE.AND P2, PT, R11, RZ, PT ;  /* 0x000000ff0b00720c */ /* 0x000fe40003f45270 */
[----:B------:R-:W-:Y:S01]  /*0940*/  LOP3.LUT R7, R3, 0x7fffff, RZ, 0xc0, !PT ;  /* 0x007fffff03077812 */ /* 0x000fe200078ec0ff */
[----:B------:R-:W-:Y:S01]  /*0950*/  FFMA.RP R3, R12, R10, R9 ;  /* 0x0000000a0c037223 */ /* 0x000fe20000008009 */
[----:B------:R-:W-:Y:S01]  /*0960*/  IMAD.MOV R9, RZ, RZ, -R11 ;  /* 0x000000ffff097224 */ /* 0x000fe200078e0a0b */
[----:B------:R-:W-:Y:S02]  /*0970*/  ISETP.NE.AND P1, PT, R11, RZ, PT ;  /* 0x000000ff0b00720c */ /* 0x000fe40003f25270 */
[----:B------:R-:W-:-:S02]  /*0980*/  LOP3.LUT R7, R7, 0x800000, RZ, 0xfc, !PT ;  /* 0x0080000007077812 */ /* 0x000fc400078efcff */
[----:B------:R-:W-:Y:S02]  /*0990*/  FSETP.NEU.FTZ.AND P0, PT, R3, R6, PT ;  /* 0x000000060300720b */ /* 0x000fe40003f1d000 */
[----:B------:R-:W-:Y:S02]  /*09a0*/  SHF.L.U32 R8, R7, R8, RZ ;  /* 0x0000000807087219 */ /* 0x000fe400000006ff */
[----:B------:R-:W-:Y:S02]  /*09b0*/  SEL R6, R9, RZ, P2 ;  /* 0x000000ff09067207 */ /* 0x000fe40001000000 */
[----:B------:R-:W-:Y:S02]  /*09c0*/  ISETP.NE.AND P1, PT, R8, RZ, P1 ;  /* 0x000000ff0800720c */ /* 0x000fe40000f25270 */
[----:B------:R-:W-:Y:S02]  /*09d0*/  SHF.R.U32.HI R6, RZ, R6, R7 ;  /* 0x00000006ff067219 */ /* 0x000fe40000011607 */
[----:B------:R-:W-:-:S02]  /*09e0*/  PLOP3.LUT P0, PT, P0, P1, PT, 0xf8, 0x8f ;  /* 0x00000000008f781c */ /* 0x000fc40000703f70 */
[----:B------:R-:W-:Y:S02]  /*09f0*/  SHF.R.U32.HI R8, RZ, 0x1, R6 ;  /* 0x00000001ff087819 */ /* 0x000fe40000011606 */
[----:B------:R-:W-:-:S04]  /*0a00*/  SEL R3, RZ, 0x1, !P0 ;  /* 0x00000001ff037807 */ /* 0x000fc80004000000 */
[----:B------:R-:W-:-:S04]  /*0a10*/  LOP3.LUT R3, R3, 0x1, R8, 0xf8, !PT ;  /* 0x0000000103037812 */ /* 0x000fc800078ef808 */
[----:B------:R-:W-:-:S04]  /*0a20*/  LOP3.LUT R3, R3, R6, RZ, 0xc0, !PT ;  /* 0x0000000603037212 */ /* 0x000fc800078ec0ff */
[----:B------:R-:W-:-:S04]  /*0a30*/  IADD3 R3, PT, PT, R8, R3, RZ ;  /* 0x0000000308037210 */ /* 0x000fc80007ffe0ff */
[----:B------:R-:W-:Y:S01]  /*0a40*/  LOP3.LUT R0, R3, R0, RZ, 0xfc, !PT ;  /* 0x0000000003007212 */ /* 0x000fe200078efcff */
[----:B------:R-:W-:Y:S06]  /*0a50*/  BRA `(.L_x_16) ;  /* 0x0000000000107947 */ /* 0x000fec0003800000 */
.L_x_15:
[----:B------:R-:W-:-:S04]  /*0a60*/  LOP3.LUT R0, R0, 0x80000000, RZ, 0xc0, !PT ;  /* 0x8000000000007812 */ /* 0x000fc800078ec0ff */
[----:B------:R-:W-:Y:S01]  /*0a70*/  LOP3.LUT R0, R0, 0x7f800000, RZ, 0xfc, !PT ;  /* 0x7f80000000007812 */ /* 0x000fe200078efcff */
[----:B------:R-:W-:Y:S06]  /*0a80*/  BRA `(.L_x_16) ;  /* 0x0000000000047947 */ /* 0x000fec0003800000 */
.L_x_14:
[----:B------:R-:W-:-:S07]  /*0a90*/  IMAD R0, R7, 0x800000, R0 ;  /* 0x0080000007007824 */ /* 0x000fce00078e0200 */
.L_x_16:
[----:B------:R-:W-:Y:S05]  /*0aa0*/  BSYNC.RECONVERGENT B2 ;  /* 0x0000000000027941 */ /* 0x000fea0003800200 */
.L_x_13:
[----:B------:R-:W-:Y:S05]  /*0ab0*/  BRA `(.L_x_17) ;  /* 0x0000000000207947 */ /* 0x000fea0003800000 */
.L_x_12:
[----:B------:R-:W-:-:S04]  /*0ac0*/  LOP3.LUT R0, R3, 0x80000000, R7, 0x48, !PT ;  /* 0x8000000003007812 */ /* 0x000fc800078e4807 */
[----:B------:R-:W-:Y:S01]  /*0ad0*/  LOP3.LUT R0, R0, 0x7f800000, RZ, 0xfc, !PT ;  /* 0x7f80000000007812 */ /* 0x000fe200078efcff */
[----:B------:R-:W-:Y:S06]  /*0ae0*/  BRA `(.L_x_17) ;  /* 0x0000000000147947 */ /* 0x000fec0003800000 */
.L_x_11:
[----:B------:R-:W-:Y:S01]  /*0af0*/  LOP3.LUT R0, R3, 0x80000000, R7, 0x48, !PT ;  /* 0x8000000003007812 */ /* 0x000fe200078e4807 */
[----:B------:R-:W-:Y:S06]  /*0b00*/  BRA `(.L_x_17) ;  /* 0x00000000000c7947 */ /* 0x000fec0003800000 */
.L_x_10:
[----:B------:R-:W0:Y:S01]  /*0b10*/  MUFU.RSQ R0, -QNAN ;  /* 0xffc0000000007908 */ /* 0x000e220000001400 */
[----:B------:R-:W-:Y:S05]  /*0b20*/  BRA `(.L_x_17) ;  /* 0x0000000000047947 */ /* 0x000fea0003800000 */
.L_x_9:
[----:B------:R-:W-:-:S07]  /*0b30*/  FADD.FTZ R0, R0, R3 ;  /* 0x0000000300007221 */ /* 0x000fce0000010000 */
.L_x_17:
[----:B------:R-:W-:Y:S05]  /*0b40*/  BSYNC.RECONVERGENT B1 ;  /* 0x0000000000017941 */ /* 0x000fea0003800200 */
.L_x_7:
[----:B------:R-:W-:-:S04]  /*0b50*/  IMAD.MOV.U32 R3, RZ, RZ, 0x0 ;  /* 0x00000000ff037424 */ /* 0x000fc800078e00ff */
[----:B0-----:R-:W-:Y:S05]  /*0b60*/  RET.REL.NODEC R2 `(_Z24normalize_inplace_kerneliPfPKiS1_PKfS3_) ;  /* 0xfffffff402247950 */ /* 0x001fea0003c3ffff */
.L_x_18:
[----:B------:R-:W-:-:S00]  /*0b70*/  BRA `(.L_x_18) ;  /* 0xfffffffc00fc7947 */ /* 0x000fc0000383ffff */
[----:B------:R-:W-:-:S00]  /*0b80*/  NOP ;  /* 0x0000000000007918 */ /* 0x000fc00000000000 */
[----:B------:R-:W-:-:S00]  /*0b90*/  NOP ;  /* 0x0000000000007918 */ /* 0x000fc00000000000 */
[----:B------:R-:W-:-:S00]  /*0ba0*/  NOP ;  /* 0x0000000000007918 */ /* 0x000fc00000000000 */
[----:B------:R-:W-:-:S00]  /*0bb0*/  NOP ;  /* 0x0000000000007918 */ /* 0x000fc00000000000 */
[----:B------:R-:W-:-:S00]  /*0bc0*/  NOP ;  /* 0x0000000000007918 */ /* 0x000fc00000000000 */
[----:B------:R-:W-:-:S00]  /*0bd0*/  NOP ;  /* 0x0000000000007918 */ /* 0x000fc00000000000 */
[----:B------:R-:W-:-:S00]  /*0be0*/  NOP ;  /* 0x0000000000007918 */ /* 0x000fc00000000000 */
[----:B------:R-:W-:-:S00]  /*0bf0*/  NOP ;  /* 0x0000000000007918 */ /* 0x000fc00000000000 */
.L_x_27:


//--------------------- .text._Z24build_row_indices_kerneliPKiPi --------------------------
	.section	.text._Z24build_row_indices_kerneliPKiPi,"ax",@progbits
	.align	128
.text._Z24build_row_indices_kerneliPKiPi:
        .type           _Z24build_row_indices_kerneliPKiPi,@function
        .size           _Z24build_row_indices_kerneliPKiPi,(.L_x_30 - _Z24build_row_indices_kerneliPKiPi)
        .other          _Z24build_row_indices_kerneliPKiPi,@"STO_CUDA_ENTRY STV_DEFAULT"
_Z24build_row_indices_kerneliPKiPi:
        /* <DEDUP_REMOVED lines=9> */
[----:B------:R-:W1:Y:S01]  /*0090*/  LDCU.64 UR4, c[0x0][0x358] ;  /* 0x00006b00ff0477ac */ /* 0x000e620008000a00 */
[----:B0-----:R-:W-:-:S05]  /*00a0*/  IMAD.WIDE R2, R0, 0x4, R2 ;  /* 0x0000000400027825 */ /* 0x001fca00078e0202 */
[----:B-1----:R-:W2:Y:S04]  /*00b0*/  LDG.E.CONSTANT R4, desc[UR4][R2.64] ;  /* 0x0000000402047981 */ /* 0x002ea8000c1e9900 */
[----:B------:R-:W2:Y:S02]  /*00c0*/  LDG.E.CONSTANT R5, desc[UR4][R2.64+0x4] ;  /* 0x0000040402057981 */ /* 0x000ea4000c1e9900 */
[----:B--2---:R-:W-:-:S13]  /*00d0*/  ISETP.GE.AND P0, PT, R4, R5, PT ;  /* 0x000000050400720c */ /* 0x004fda0003f06270 */
[----:B------:R-:W-:Y:S05]  /*00e0*/  @P0 EXIT ;  /* 0x000000000000094d */ /* 0x000fea0003800000 */
[----:B------:R-:W-:Y:S01]  /*00f0*/  IMAD.MOV.U32 R7, RZ, RZ, R4 ;  /* 0x000000ffff077224 */ /* 0x000fe200078e0004 */
[----:B------:R-:W-:Y:S03]  /*0100*/  BSSY.RECONVERGENT B0, `(.L_x_19) ;  /* 0x0000021000007945 */ /* 0x000fe60003800200 */
[----:B------:R-:W-:Y:S02]  /*0110*/  IMAD.IADD R8, R5, 0x1, -R7 ;  /* 0x0000000105087824 */ /* 0x000fe400078e0a07 */
[----:B------:R-:W-:-:S03]  /*0120*/  IMAD.IADD R5, R7, 0x1, -R5 ;  /* 0x0000000107057824 */ /* 0x000fc600078e0a05 */
[----:B------:R-:W-:Y:S02]  /*0130*/  LOP3.LUT R9, R8, 0xf, RZ, 0xc0, !PT ;  /* 0x0000000f08097812 */ /* 0x000fe400078ec0ff */
[----:B------:R-:W-:Y:S02]  /*0140*/  ISETP.GT.U32.AND P1, PT, R5, -0x10, PT ;  /* 0xfffffff00500780c */ /* 0x000fe40003f24070 */
[----:B------:R-:W-:-:S11]  /*0150*/  ISETP.NE.AND P0, PT, R9, RZ, PT ;  /* 0x000000ff0900720c */ /* 0x000fd60003f05270 */
[----:B------:R-:W-:Y:S05]  /*0160*/  @P1 BRA `(.L_x_20) ;  /* 0x0000000000681947 */ /* 0x000fea0003800000 */
[----:B------:R-:W0:Y:S01]  /*0170*/  LDC.64 R4, c[0x0][0x390] ;  /* 0x0000e400ff047b82 */ /* 0x000e220000000a00 */
[----:B------:R-:W-:-:S05]  /*0180*/  LOP3.LUT R2, R8, 0xfffffff0, RZ, 0xc0, !PT ;  /* 0xfffffff008027812 */ /* 0x000fca00078ec0ff */
[----:B------:R-:W-:Y:S01]  /*0190*/  IMAD.MOV R6, RZ, RZ, -R2 ;  /* 0x000000ffff067224 */ /* 0x000fe200078e0a02 */
[----:B0-----:R-:W-:-:S04]  /*01a0*/  IADD3 R4, P1, PT, R4, 0x20, RZ ;  /* 0x0000002004047810 */ /* 0x001fc80007f3e0ff */
[----:B------:R-:W-:-:S09]  /*01b0*/  IADD3.X R5, PT, PT, RZ, R5, RZ, P1, !PT ;  /* 0x00000005ff057210 */ /* 0x000fd20000ffe4ff */
.L_x_21:
[----:B0-----:R-:W-:-:S04]  /*01c0*/  IMAD.WIDE R2, R7, 0x4, R4 ;  /* 0x0000000407027825 */ /* 0x001fc800078e0204 */
[----:B------:R-:W-:Y:S01]  /*01d0*/  VIADD R6, R6, 0x10 ;  /* 0x0000001006067836 */ /* 0x000fe20000000000 */
[----:B------:R0:W-:Y:S01]  /*01e0*/  STG.E desc[UR4][R2.64+-0x20], R0 ;  /* 0xffffe00002007986 */ /* 0x0001e2000c101904 */
[----:B------:R-:W-:-:S03]  /*01f0*/  VIADD R7, R7, 0x10 ;  /* 0x0000001007077836 */ /* 0x000fc60000000000 */
[----:B------:R0:W-:Y:S01]  /*0200*/  STG.E desc[UR4][R2.64+-0x1c], R0 ;  /* 0xffffe40002007986 */ /* 0x0001e2000c101904 */
[----:B------:R-:W-:-:S03]  /*0210*/  ISETP.NE.AND P1, PT, R6, RZ, PT ;  /* 0x000000ff0600720c */ /* 0x000fc60003f25270 */
[----:B------:R0:W-:Y:S04]  /*0220*/  STG.E desc[UR4][R2.64+-0x18], R0 ;  /* 0xffffe80002007986 */ /* 0x0001e8000c101904 */
        /* <DEDUP_REMOVED lines=12> */
[----:B------:R0:W-:Y:S01]  /*02f0*/  STG.E desc[UR4][R2.64+0x1c], R0 ;  /* 0x00001c0002007986 */ /* 0x0001e2000c101904 */
[----:B------:R-:W-:Y:S05]  /*0300*/  @P1 BRA `(.L_x_21) ;  /* 0xfffffffc00ac1947 */ /* 0x000fea000383ffff */
.L_x_20:
[----:B------:R-:W-:Y:S05]  /*0310*/  BSYNC.RECONVERGENT B0 ;  /* 0x0000000000007941 */ /* 0x000fea0003800200 */
.L_x_19:
[----:B------:R-:W-:Y:S05]  /*0320*/  @!P0 EXIT ;  /* 0x000000000000894d */ /* 0x000fea0003800000 */
[----:B------:R-:W-:Y:S01]  /*0330*/  ISETP.GE.U32.AND P0, PT, R9, 0x8, PT ;  /* 0x000000080900780c */ /* 0x000fe20003f06070 */
[----:B------:R-:W-:Y:S01]  /*0340*/  BSSY.RECONVERGENT B0, `(.L_x_22) ;  /* 0x000000f000007945 */ /* 0x000fe20003800200 */
[----:B------:R-:W-:-:S04]  /*0350*/  LOP3.LUT R4, R8, 0x7, RZ, 0xc0, !PT ;  /* 0x0000000708047812 */ /* 0x000fc800078ec0ff */
[----:B------:R-:W-:-:S07]  /*0360*/  ISETP.NE.AND P1, PT, R4, RZ, PT ;  /* 0x000000ff0400720c */ /* 0x000fce0003f25270 */
[----:B------:R-:W-:Y:S06]  /*0370*/  @!P0 BRA `(.L_x_23) ;  /* 0x00000000002c8947 */ /* 0x000fec0003800000 */
[----:B0-----:R-:W0:Y:S02]  /*0380*/  LDC.64 R2, c[0x0][0x390] ;  /* 0x0000e400ff027b82 */ /* 0x001e240000000a00 */
[C---:B0-----:R-:W-:Y:S01]  /*0390*/  IMAD.WIDE R2, R7.reuse, 0x4, R2 ;  /* 0x0000000407027825 */ /* 0x041fe200078e0202 */
[----:B------:R-:W-:-:S04]  /*03a0*/  IADD3 R7, PT, PT, R7, 0x8, RZ ;  /* 0x0000000807077810 */ /* 0x000fc80007ffe0ff */
[----:B------:R1:W-:Y:S04]  /*03b0*/  STG.E desc[UR4][R2.64], R0 ;  /* 0x0000000002007986 */ /* 0x0003e8000c101904 */
[----:B------:R1:W-:Y:S04]  /*03c0*/  STG.E desc[UR4][R2.64+0x4], R0 ;  /* 0x0000040002007986 */ /* 0x0003e8000c101904 */
[----:B------:R1:W-:Y:S04]  /*03d0*/  STG.E desc[UR4][R2.64+0x8], R0 ;  /* 0x0000080002007986 */ /* 0x0003e8000c101904 */
[----:B------:R1:W-:Y:S04]  /*03e0*/  STG.E desc[UR4][R2.64+0xc], R0 ;  /* 0x00000c0002007986 */ /* 0x0003e8000c101904 */
[----:B------:R1:W-:Y:S04]  /*03f0*/  STG.E desc[UR4][R2.64+0x10], R0 ;  /* 0x0000100002007986 */ /* 0x0003e8000c101904 */
[----:B------:R1:W-:Y:S04]  /*0400*/  STG.E desc[UR4][R2.64+0x14], R0 ;  /* 0x0000140002007986 */ /* 0x0003e8000c101904 */
[----:B------:R1:W-:Y:S04]  /*0410*/  STG.E desc[UR4][R2.64+0x18], R0 ;  /* 0x0000180002007986 */ /* 0x0003e8000c101904 */
[----:B------:R1:W-:Y:S02]  /*0420*/  STG.E desc[UR4][R2.64+0x1c], R0 ;  /* 0x00001c0002007986 */ /* 0x0003e4000c101904 */
.L_x_23:
[----:B------:R-:W-:Y:S05]  /*0430*/  BSYNC.RECONVERGENT B0 ;  /* 0x0000000000007941 */ /* 0x000fea0003800200 */
.L_x_22:
[----:B------:R-:W-:Y:S05]  /*0440*/  @!P1 EXIT ;  /* 0x000000000000994d */ /* 0x000fea0003800000 */
[----:B------:R-:W-:Y:S02]  /*0450*/  ISETP.GE.U32.AND P0, PT, R4, 0x4, PT ;  /* 0x000000040400780c */ /* 0x000fe40003f06070 */
[----:B------:R-:W-:-:S04]  /*0460*/  LOP3.LUT R6, R8, 0x3, RZ, 0xc0, !PT ;  /* 0x0000000308067812 */ /* 0x000fc800078ec0ff */
[----:B------:R-:W-:-:S07]  /*0470*/  ISETP.NE.AND P1, PT, R6, RZ, PT ;  /* 0x000000ff0600720c */ /* 0x000fce0003f25270 */
[----:B01----:R-:W0:Y:S02]  /*0480*/  @P0 LDC.64 R2, c[0x0][0x390] ;  /* 0x0000e400ff020b82 */ /* 0x003e240000000a00 */
[----:B0-----:R-:W-:-:S05]  /*0490*/  @P0 IMAD.WIDE R2, R7, 0x4, R2 ;  /* 0x0000000407020825 */ /* 0x001fca00078e0202 */
[----:B------:R0:W-:Y:S04]  /*04a0*/  @P0 STG.E desc[UR4][R2.64], R0 ;  /* 0x0000000002000986 */ /* 0x0001e8000c101904 */
[----:B------:R0:W-:Y:S04]  /*04b0*/  @P0 STG.E desc[UR4][R2.64+0x4], R0 ;  /* 0x0000040002000986 */ /* 0x0001e8000c101904 */
[----:B------:R0:W-:Y:S04]  /*04c0*/  @P0 STG.E desc[UR4][R2.64+0x8], R0 ;  /* 0x0000080002000986 */ /* 0x0001e8000c101904 */
[----:B------:R0:W-:Y:S01]  /*04d0*/  @P0 STG.E desc[UR4][R2.64+0xc], R0 ;  /* 0x00000c0002000986 */ /* 0x0001e2000c101904 */
[----:B------:R-:W-:Y:S05]  /*04e0*/  @!P1 EXIT ;  /* 0x000000000000994d */ /* 0x000fea0003800000 */
[----:B------:R-:W1:Y:S01]  /*04f0*/  LDC.64 R4, c[0x0][0x390] ;  /* 0x0000e400ff047b82 */ /* 0x000e620000000a00 */
[----:B------:R-:W-:Y:S02]  /*0500*/  @P0 VIADD R7, R7, 0x4 ;  /* 0x0000000407070836 */ /* 0x000fe40000000000 */
[----:B------:R-:W-:-:S07]  /*0510*/  IMAD.MOV R6, RZ, RZ, -R6 ;  /* 0x000000ffff067224 */ /* 0x000fce00078e0a06 */
.L_x_24:
[----:B01----:R-:W-:Y:S01]  /*0520*/  IMAD.WIDE R2, R7, 0x4, R4 ;  /* 0x0000000407027825 */ /* 0x003fe200078e0204 */
[----:B------:R-:W-:-:S03]  /*0530*/  IADD3 R6, PT, PT, R6, 0x1, RZ ;  /* 0x0000000106067810 */ /* 0x000fc60007ffe0ff */
[----:B------:R-:W-:Y:S01]  /*0540*/  VIADD R7, R7, 0x1 ;  /* 0x0000000107077836 */ /* 0x000fe20000000000 */
[----:B------:R2:W-:Y:S01]  /*0550*/  STG.E desc[UR4][R2.64], R0 ;  /* 0x0000000002007986 */ /* 0x0005e2000c101904 */
[----:B------:R-:W-:-:S13]  /*0560*/  ISETP.NE.AND P0, PT, R6, RZ, PT ;  /* 0x000000ff0600720c */ /* 0x000fda0003f05270 */
[----:B--2---:R-:W-:Y:S05]  /*0570*/  @P0 BRA `(.L_x_24) ;  /* 0xfffffffc00e80947 */ /* 0x004fea000383ffff */
[----:B------:R-:W-:Y:S05]  /*0580*/  EXIT ;  /* 0x000000000000794d */ /* 0x000fea0003800000 */
.L_x_25:
        /* <DEDUP_REMOVED lines=15> */
.L_x_30:


//--------------------- .text._Z16fill_ones_kerneliPf --------------------------
	.section	.text._Z16fill_ones_kerneliPf,"ax",@progbits
	.align	128
.text._Z16fill_ones_kerneliPf:
        .type           _Z16fill_ones_kerneliPf,@function
        .size           _Z16fill_ones_kerneliPf,(.L_x_31 - _Z16fill_ones_kerneliPf)
        .other          _Z16fill_ones_kerneliPf,@"STO_CUDA_ENTRY STV_DEFAULT"
_Z16fill_ones_kerneliPf:
        /* <DEDUP_REMOVED lines=10> */
[----:B------:R-:W-:Y:S02]  /*00a0*/  HFMA2 R7, -RZ, RZ, 1.875, 0 ;  /* 0x3f800000ff077431 */ /* 0x000fe400000001ff */
[----:B0-----:R-:W-:-:S05]  /*00b0*/  IMAD.WIDE R2, R5, 0x4, R2 ;  /* 0x0000000405027825 */ /* 0x001fca00078e0202 */
[----:B-1----:R-:W-:Y:S01]  /*00c0*/  STG.E desc[UR4][R2.64], R7 ;  /* 0x0000000702007986 */ /* 0x002fe2000c101904 */
[----:B------:R-:W-:Y:S05]  /*00d0*/  EXIT ;  /* 0x000000000000794d */ /* 0x000fea0003800000 */
.L_x_26:
        /* <DEDUP_REMOVED lines=10> */
.L_x_31:


//--------------------- .nv.shared.reserved.0     --------------------------
	.section	.nv.shared.reserved.0,"aw",@nobits
	.weak		__nv_reservedSMEM_offset_0_alias
	.size		__nv_reservedSMEM_offset_0_alias, 0, 64
	.other		__nv_reservedSMEM_offset_0_alias,@"STO_CUDA_RESERVED_SHARED STV_DEFAULT"
__nv_reservedSMEM_offset_0_alias:
	.zero		0
	.zero		64


//--------------------- .nv.constant0._Z24normalize_inplace_kerneliPfPKiS1_PKfS3_ --------------------------
	.section	.nv.constant0._Z24normalize_inplace_kerneliPfPKiS1_PKfS3_,"a",@progbits
	.sectionflags	@""
	.align	4
.nv.constant0._Z24normalize_inplace_kerneliPfPKiS1_PKfS3_:
	.zero		944


//--------------------- .nv.constant0._Z24build_row_indices_kerneliPKiPi --------------------------
	.section	.nv.constant0._Z24build_row_indices_kerneliPKiPi,"a",@progbits
	.sectionflags	@""
	.align	4
.nv.constant0._Z24build_row_indices_kerneliPKiPi:
	.zero		920


//--------------------- .nv.constant0._Z16fill_ones_kerneliPf --------------------------
	.section	.nv.constant0._Z16fill_ones_kerneliPf,"a",@progbits
	.sectionflags	@""
	.align	4
.nv.constant0._Z16fill_ones_kerneliPf:
	.zero		912


//--------------------- SYMBOLS --------------------------

	.type		.nv.reservedSmem.offset0,@object
	.size		.nv.reservedSmem.offset0,0x4
